//
// Generated by NVIDIA NVVM Compiler
//
// Compiler Build ID: CL-36424714
// Cuda compilation tools, release 13.0, V13.0.88
// Based on NVVM 20.0.0
//

.version 9.0
.target sm_100
.address_size 64

	// .globl	_Z16video_gen_kernelPhiij

.visible .entry _Z16video_gen_kernelPhiij(
	.param .u64 .ptr .align 1 _Z16video_gen_kernelPhiij_param_0,
	.param .u32 _Z16video_gen_kernelPhiij_param_1,
	.param .u32 _Z16video_gen_kernelPhiij_param_2,
	.param .u32 _Z16video_gen_kernelPhiij_param_3
)
{
	.reg .pred 	%p<4>;
	.reg .b16 	%rs<3>;
	.reg .b32 	%r<27>;
	.reg .b64 	%rd<5>;

	ld.param.u64 	%rd1, [_Z16video_gen_kernelPhiij_param_0];
	ld.param.u32 	%r3, [_Z16video_gen_kernelPhiij_param_1];
	ld.param.u32 	%r5, [_Z16video_gen_kernelPhiij_param_2];
	ld.param.u32 	%r4, [_Z16video_gen_kernelPhiij_param_3];
	mov.u32 	%r7, %ctaid.x;
	mov.u32 	%r8, %ntid.x;
	mov.u32 	%r9, %tid.x;
	mad.lo.s32 	%r1, %r7, %r8, %r9;
	mov.u32 	%r10, %ctaid.y;
	mov.u32 	%r11, %ntid.y;
	mov.u32 	%r12, %tid.y;
	mad.lo.s32 	%r13, %r10, %r11, %r12;
	setp.ge.s32 	%p1, %r1, %r3;
	setp.ge.s32 	%p2, %r13, %r5;
	or.pred  	%p3, %p1, %p2;
	@%p3 bra 	$L__BB0_2;
	cvta.to.global.u64 	%rd2, %rd1;
	shl.b32 	%r14, %r4, 2;
	add.s32 	%r15, %r14, %r1;
	mul.hi.u32 	%r16, %r15, -2139062143;
	shr.u32 	%r17, %r16, 7;
	add.s32 	%r18, %r15, %r17;
	add.s32 	%r19, %r14, %r13;
	mul.hi.u32 	%r20, %r19, -2139062143;
	shr.u32 	%r21, %r20, 7;
	add.s32 	%r22, %r19, %r21;
	mul.lo.s32 	%r23, %r13, %r3;
	shl.b32 	%r24, %r23, 2;
	shl.b32 	%r25, %r1, 2;
	add.s32 	%r26, %r24, %r25;
	cvt.s64.s32 	%rd3, %r26;
	add.s64 	%rd4, %rd2, %rd3;
	st.global.u8 	[%rd4], %r18;
	st.global.u8 	[%rd4+1], %r22;
	mov.b16 	%rs1, 100;
	st.global.u8 	[%rd4+2], %rs1;
	mov.b16 	%rs2, 255;
	st.global.u8 	[%rd4+3], %rs2;
$L__BB0_2:
	ret;

}
	// .globl	_Z16video_gen_kernelyiij
.visible .entry _Z16video_gen_kernelyiij(
	.param .u64 _Z16video_gen_kernelyiij_param_0,
	.param .u32 _Z16video_gen_kernelyiij_param_1,
	.param .u32 _Z16video_gen_kernelyiij_param_2,
	.param .u32 _Z16video_gen_kernelyiij_param_3
)
{
	.reg .pred 	%p<4>;
	.reg .b16 	%rs<5>;
	.reg .b32 	%r<26>;
	.reg .b64 	%rd<2>;

	ld.param.u64 	%rd1, [_Z16video_gen_kernelyiij_param_0];
	ld.param.u32 	%r4, [_Z16video_gen_kernelyiij_param_1];
	ld.param.u32 	%r5, [_Z16video_gen_kernelyiij_param_2];
	ld.param.u32 	%r3, [_Z16video_gen_kernelyiij_param_3];
	mov.u32 	%r7, %ctaid.x;
	mov.u32 	%r8, %ntid.x;
	mov.u32 	%r9, %tid.x;
	mad.lo.s32 	%r1, %r7, %r8, %r9;
	mov.u32 	%r10, %ctaid.y;
	mov.u32 	%r11, %ntid.y;
	mov.u32 	%r12, %tid.y;
	mad.lo.s32 	%r13, %r10, %r11, %r12;
	setp.ge.s32 	%p1, %r1, %r4;
	setp.ge.s32 	%p2, %r13, %r5;
	or.pred  	%p3, %p1, %p2;
	@%p3 bra 	$L__BB1_2;
	shl.b32 	%r14, %r3, 2;
	add.s32 	%r15, %r14, %r1;
	mul.hi.u32 	%r16, %r15, -2139062143;
	shr.u32 	%r17, %r16, 7;
	mul.lo.s32 	%r18, %r17, 255;
	sub.s32 	%r19, %r15, %r18;
	cvt.u16.u32 	%rs1, %r19;
	add.s32 	%r20, %r14, %r13;
	mul.hi.u32 	%r21, %r20, -2139062143;
	shr.u32 	%r22, %r21, 7;
	mul.lo.s32 	%r23, %r22, 255;
	sub.s32 	%r24, %r20, %r23;
	cvt.u16.u32 	%rs2, %r24;
	shl.b32 	%r25, %r1, 2;
	mov.b16 	%rs3, 255;
	mov.b16 	%rs4, 100;
	sust.b.2d.v4.b8.trap 	[%rd1, {%r25, %r13}], {%rs1, %rs2, %rs4, %rs3};
$L__BB1_2:
	ret;

}


// ===== COMPILED SASS (sm_100) =====

	.target	sm_100

	.elftype	@"ET_EXEC"


//--------------------- .note.nv.tkinfo           --------------------------
	.section	.note.nv.tkinfo,"",@"SHT_NOTE"
	.sectionflags	@"SHF_NOTE_NV_TKINFO"
	.tkinfo
        /*0018*/ 	.word	0x00000002
        /*0030*/ 	.string	""
        /*0030*/ 	.string	"ptxas"
        /*0030*/ 	.string	"Cuda compilation tools, release 13.0, V13.0.88"
        /*0030*/ 	.string	"Build cuda_13.0.r13.0/compiler.36424714_0"
        /*0030*/ 	.string	"-arch sm_100 -m 64 "



//--------------------- .note.nv.cuinfo           --------------------------
	.section	.note.nv.cuinfo,"",@"SHT_NOTE"
	.sectionflags	@"SHF_NOTE_NV_CUINFO"
        /*0018*/ 	.short	0x0002
        /*001a*/ 	.short	0x0064
        /*001c*/ 	.short	0x0082
	.zero		2


//--------------------- .nv.info                  --------------------------
	.section	.nv.info,"",@"SHT_CUDA_INFO"
	.align	4


	//----- nvinfo : EIATTR_REGCOUNT
	.align		4
        /*0000*/ 	.byte	0x04, 0x2f
        /*0002*/ 	.short	(.L_1 - .L_0)
	.align		4
.L_0:
        /*0004*/ 	.word	index@(_Z16video_gen_kernelPhiij)
        /*0008*/ 	.word	0x0000000c


	//----- nvinfo : EIATTR_FRAME_SIZE
	.align		4
.L_1:
        /*000c*/ 	.byte	0x04, 0x11
        /*000e*/ 	.short	(.L_3 - .L_2)
	.align		4
.L_2:
        /*0010*/ 	.word	index@(_Z16video_gen_kernelPhiij)
        /*0014*/ 	.word	0x00000000


	//----- nvinfo : EIATTR_REGCOUNT
	.align		4
.L_3:
        /*0018*/ 	.byte	0x04, 0x2f
        /*001a*/ 	.short	(.L_5 - .L_4)
	.align		4
.L_4:
        /*001c*/ 	.word	index@(_Z16video_gen_kernelyiij)
        /*0020*/ 	.word	0x0000000a


	//----- nvinfo : EIATTR_FRAME_SIZE
	.align		4
.L_5:
        /*0024*/ 	.byte	0x04, 0x11
        /*0026*/ 	.short	(.L_7 - .L_6)
	.align		4
.L_6:
        /*0028*/ 	.word	index@(_Z16video_gen_kernelyiij)
        /*002c*/ 	.word	0x00000000


	//----- nvinfo : EIATTR_MIN_STACK_SIZE
	.align		4
.L_7:
        /*0030*/ 	.byte	0x04, 0x12
        /*0032*/ 	.short	(.L_9 - .L_8)
	.align		4
.L_8:
        /*0034*/ 	.word	index@(_Z16video_gen_kernelyiij)
        /*0038*/ 	.word	0x00000000


	//----- nvinfo : EIATTR_MIN_STACK_SIZE
	.align		4
.L_9:
        /*003c*/ 	.byte	0x04, 0x12
        /*003e*/ 	.short	(.L_11 - .L_10)
	.align		4
.L_10:
        /*0040*/ 	.word	index@(_Z16video_gen_kernelPhiij)
        /*0044*/ 	.word	0x00000000
.L_11:


//--------------------- .nv.compat                --------------------------
	.section	.nv.compat,"",@"SHT_CUDA_COMPAT_INFO"
	.align	4
        /*0000*/ 	.byte	0x02, 0x09, 0x00, 0x00, 0x02, 0x02, 0x02, 0x00, 0x02, 0x05, 0x05, 0x00, 0x03, 0x07, 0x01, 0x01
        /*0010*/ 	.byte	0x02, 0x03, 0x00, 0x00, 0x02, 0x06, 0x01, 0x00, 0x04, 0x0b, 0x08, 0x00, 0x09, 0x00, 0x00, 0x00
        /*0020*/ 	.byte	0x00, 0x00, 0x00, 0x00


//--------------------- .nv.info._Z16video_gen_kernelyiij --------------------------
	.section	.nv.info._Z16video_gen_kernelyiij,"",@"SHT_CUDA_INFO"
	.sectionflags	@""
	.align	4


	//----- nvinfo : EIATTR_CUDA_API_VERSION
	.align		4
        /*0000*/ 	.byte	0x04, 0x37
        /*0002*/ 	.short	(.L_13 - .L_12)
.L_12:
        /*0004*/ 	.word	0x00000082


	//----- nvinfo : EIATTR_KPARAM_INFO
	.align		4
.L_13:
        /*0008*/ 	.byte	0x04, 0x17
        /*000a*/ 	.short	(.L_15 - .L_14)
.L_14:
        /*000c*/ 	.word	0x00000000
        /*0010*/ 	.short	0x0003
        /*0012*/ 	.short	0x0010
        /*0014*/ 	.byte	0x00, 0xf0, 0x11, 0x00


	//----- nvinfo : EIATTR_KPARAM_INFO
	.align		4
.L_15:
        /*0018*/ 	.byte	0x04, 0x17
        /*001a*/ 	.short	(.L_17 - .L_16)
.L_16:
        /*001c*/ 	.word	0x00000000
        /*0020*/ 	.short	0x0002
        /*0022*/ 	.short	0x000c
        /*0024*/ 	.byte	0x00, 0xf0, 0x11, 0x00


	//----- nvinfo : EIATTR_KPARAM_INFO
	.align		4
.L_17:
        /*0028*/ 	.byte	0x04, 0x17
        /*002a*/ 	.short	(.L_19 - .L_18)
.L_18:
        /*002c*/ 	.word	0x00000000
        /*0030*/ 	.short	0x0001
        /*0032*/ 	.short	0x0008
        /*0034*/ 	.byte	0x00, 0xf0, 0x11, 0x00


	//----- nvinfo : EIATTR_KPARAM_INFO
	.align		4
.L_19:
        /*0038*/ 	.byte	0x04, 0x17
        /*003a*/ 	.short	(.L_21 - .L_20)
.L_20:
        /*003c*/ 	.word	0x00000000
        /*0040*/ 	.short	0x0000
        /*0042*/ 	.short	0x0000
        /*0044*/ 	.byte	0x00, 0xf0, 0x21, 0x00


	//----- nvinfo : EIATTR_SPARSE_MMA_MASK
	.align		4
.L_21:
        /*0048*/ 	.byte	0x03, 0x50
        /*004a*/ 	.short	0x0000


	//----- nvinfo : EIATTR_MAXREG_COUNT
	.align		4
        /*004c*/ 	.byte	0x03, 0x1b
        /*004e*/ 	.short	0x00ff


	//----- nvinfo : EIATTR_MERCURY_ISA_VERSION
	.align		4
        /*0050*/ 	.byte	0x03, 0x5f
        /*0052*/ 	.short	0x0101


	//----- nvinfo : EIATTR_VRC_CTA_INIT_COUNT
	.align		4
        /*0054*/ 	.byte	0x02, 0x4a
	.zero		1
	.zero		1


	//----- nvinfo : EIATTR_EXIT_INSTR_OFFSETS
	.align		4
        /*0058*/ 	.byte	0x04, 0x1c
        /*005a*/ 	.short	(.L_23 - .L_22)


	//   ....[0]....
.L_22:
        /*005c*/ 	.word	0x000000c0


	//   ....[1]....
        /*0060*/ 	.word	0x000001e0


	//----- nvinfo : EIATTR_CBANK_PARAM_SIZE
	.align		4
.L_23:
        /*0064*/ 	.byte	0x03, 0x19
        /*0066*/ 	.short	0x0014


	//----- nvinfo : EIATTR_PARAM_CBANK
	.align		4
        /*0068*/ 	.byte	0x04, 0x0a
        /*006a*/ 	.short	(.L_25 - .L_24)
	.align		4
.L_24:
        /*006c*/ 	.word	index@(.nv.constant0._Z16video_gen_kernelyiij)
        /*0070*/ 	.short	0x0380
        /*0072*/ 	.short	0x0014


	//----- nvinfo : EIATTR_SW_WAR
	.align		4
.L_25:
        /*0074*/ 	.byte	0x04, 0x36
        /*0076*/ 	.short	(.L_27 - .L_26)
.L_26:
        /*0078*/ 	.word	0x00000008
.L_27:


//--------------------- .nv.info._Z16video_gen_kernelPhiij --------------------------
	.section	.nv.info._Z16video_gen_kernelPhiij,"",@"SHT_CUDA_INFO"
	.sectionflags	@""
	.align	4


	//----- nvinfo : EIATTR_CUDA_API_VERSION
	.align		4
        /*0000*/ 	.byte	0x04, 0x37
        /*0002*/ 	.short	(.L_29 - .L_28)
.L_28:
        /*0004*/ 	.word	0x00000082


	//----- nvinfo : EIATTR_KPARAM_INFO
	.align		4
.L_29:
        /*0008*/ 	.byte	0x04, 0x17
        /*000a*/ 	.short	(.L_31 - .L_30)
.L_30:
        /*000c*/ 	.word	0x00000000
        /*0010*/ 	.short	0x0003
        /*0012*/ 	.short	0x0010
        /*0014*/ 	.byte	0x00, 0xf0, 0x11, 0x00


	//----- nvinfo : EIATTR_KPARAM_INFO
	.align		4
.L_31:
        /*0018*/ 	.byte	0x04, 0x17
        /*001a*/ 	.short	(.L_33 - .L_32)
.L_32:
        /*001c*/ 	.word	0x00000000
        /*0020*/ 	.short	0x0002
        /*0022*/ 	.short	0x000c
        /*0024*/ 	.byte	0x00, 0xf0, 0x11, 0x00


	//----- nvinfo : EIATTR_KPARAM_INFO
	.align		4
.L_33:
        /*0028*/ 	.byte	0x04, 0x17
        /*002a*/ 	.short	(.L_35 - .L_34)
.L_34:
        /*002c*/ 	.word	0x00000000
        /*0030*/ 	.short	0x0001
        /*0032*/ 	.short	0x0008
        /*0034*/ 	.byte	0x00, 0xf0, 0x11, 0x00


	//----- nvinfo : EIATTR_KPARAM_INFO
	.align		4
.L_35:
        /*0038*/ 	.byte	0x04, 0x17
        /*003a*/ 	.short	(.L_37 - .L_36)
.L_36:
        /*003c*/ 	.word	0x00000000
        /*0040*/ 	.short	0x0000
        /*0042*/ 	.short	0x0000
        /*0044*/ 	.byte	0x00, 0xf5, 0x21, 0x00


	//----- nvinfo : EIATTR_SPARSE_MMA_MASK
	.align		4
.L_37:
        /*0048*/ 	.byte	0x03, 0x50
        /*004a*/ 	.short	0x0000


	//----- nvinfo : EIATTR_MAXREG_COUNT
	.align		4
        /*004c*/ 	.byte	0x03, 0x1b
        /*004e*/ 	.short	0x00ff


	//----- nvinfo : EIATTR_MERCURY_ISA_VERSION
	.align		4
        /*0050*/ 	.byte	0x03, 0x5f
        /*0052*/ 	.short	0x0101


	//----- nvinfo : EIATTR_VRC_CTA_INIT_COUNT
	.align		4
        /*0054*/ 	.byte	0x02, 0x4a
	.zero		1
	.zero		1


	//----- nvinfo : EIATTR_EXIT_INSTR_OFFSETS
	.align		4
        /*0058*/ 	.byte	0x04, 0x1c
        /*005a*/ 	.short	(.L_39 - .L_38)


	//   ....[0]....
.L_38:
        /*005c*/ 	.word	0x000000c0


	//   ....[1]....
        /*0060*/ 	.word	0x00000220


	//----- nvinfo : EIATTR_CBANK_PARAM_SIZE
	.align		4
.L_39:
        /*0064*/ 	.byte	0x03, 0x19
        /*0066*/ 	.short	0x0014


	//----- nvinfo : EIATTR_PARAM_CBANK
	.align		4
        /*0068*/ 	.byte	0x04, 0x0a
        /*006a*/ 	.short	(.L_41 - .L_40)
	.align		4
.L_40:
        /*006c*/ 	.word	index@(.nv.constant0._Z16video_gen_kernelPhiij)
        /*0070*/ 	.short	0x0380
        /*0072*/ 	.short	0x0014


	//----- nvinfo : EIATTR_SW_WAR
	.align		4
.L_41:
        /*0074*/ 	.byte	0x04, 0x36
        /*0076*/ 	.short	(.L_43 - .L_42)
.L_42:
        /*0078*/ 	.word	0x00000008
.L_43:


//--------------------- .nv.callgraph             --------------------------
	.section	.nv.callgraph,"",@"SHT_CUDA_CALLGRAPH"
	.align	4
	.sectionentsize	8
	.align		4
        /*0000*/ 	.word	0x00000000
	.align		4
        /*0004*/ 	.word	0xffffffff
	.align		4
        /*0008*/ 	.word	0x00000000
	.align		4
        /*000c*/ 	.word	0xfffffffe
	.align		4
        /*0010*/ 	.word	0x00000000
	.align		4
        /*0014*/ 	.word	0xfffffffd
	.align		4
        /*0018*/ 	.word	0x00000000
	.align		4
        /*001c*/ 	.word	0xfffffffc


//--------------------- .text._Z16video_gen_kernelyiij --------------------------
	.section	.text._Z16video_gen_kernelyiij,"ax",@progbits
	.align	128
        .global         _Z16video_gen_kernelyiij
        .type           _Z16video_gen_kernelyiij,@function
        .size           _Z16video_gen_kernelyiij,(.L_x_2 - _Z16video_gen_kernelyiij)
        .other          _Z16video_gen_kernelyiij,@"STO_CUDA_ENTRY STV_DEFAULT"
_Z16video_gen_kernelyiij:
.text._Z16video_gen_kernelyiij:
[----:B------:R-:W-:Y:S01]  /*0000*/  LDC R1, c[0x0][0x37c] ;  /* 0x0000df00ff017b82 */ /* 0x000fe20000000800 */
[----:B------:R-:W0:Y:S07]  /*0010*/  S2R R0, SR_TID.Y ;  /* 0x0000000000007919 */ /* 0x000e2e0000002200 */
[----:B------:R-:W1:Y:S01]  /*0020*/  LDC R2, c[0x0][0x360] ;  /* 0x0000d800ff027b82 */ /* 0x000e620000000800 */
[----:B------:R-:W2:Y:S01]  /*0030*/  LDCU.64 UR6, c[0x0][0x388] ;  /* 0x00007100ff0677ac */ /* 0x000ea20008000a00 */
[----:B------:R-:W1:Y:S06]  /*0040*/  S2R R5, SR_TID.X ;  /* 0x0000000000057919 */ /* 0x000e6c0000002100 */
[----:B------:R-:W0:Y:S08]  /*0050*/  S2UR UR5, SR_CTAID.Y ;  /* 0x00000000000579c3 */ /* 0x000e300000002600 */
[----:B------:R-:W0:Y:S08]  /*0060*/  LDC R3, c[0x0][0x364] ;  /* 0x0000d900ff037b82 */ /* 0x000e300000000800 */
[----:B------:R-:W1:Y:S01]  /*0070*/  S2UR UR4, SR_CTAID.X ;  /* 0x00000000000479c3 */ /* 0x000e620000002500 */
[----:B0-----:R-:W-:-:S05]  /*0080*/  IMAD R3, R3, UR5, R0 ;  /* 0x0000000503037c24 */ /* 0x001fca000f8e0200 */
[----:B--2---:R-:W-:Y:S01]  /*0090*/  ISETP.GE.AND P0, PT, R3, UR7, PT ;  /* 0x0000000703007c0c */ /* 0x004fe2000bf06270 */
[----:B-1----:R-:W-:-:S05]  /*00a0*/  IMAD R2, R2, UR4, R5 ;  /* 0x0000000402027c24 */ /* 0x002fca000f8e0205 */
[----:B------:R-:W-:-:S13]  /*00b0*/  ISETP.GE.OR P0, PT, R2, UR6, P0 ;  /* 0x0000000602007c0c */ /* 0x000fda0008706670 */
[----:B------:R-:W-:Y:S05]  /*00c0*/  @P0 EXIT ;  /* 0x000000000000094d */ /* 0x000fea0003800000 */
[----:B------:R-:W0:Y:S01]  /*00d0*/  LDC R6, c[0x0][0x390] ;  /* 0x0000e400ff067b82 */ /* 0x000e220000000800 */
[----:B------:R-:W1:Y:S01]  /*00e0*/  LDCU UR4, c[0x0][0x380] ;  /* 0x00007000ff0477ac */ /* 0x000e620008000800 */
[C---:B0-----:R-:W-:Y:S01]  /*00f0*/  IMAD R0, R6.reuse, 0x4, R2 ;  /* 0x0000000406007824 */ /* 0x041fe200078e0202 */
[----:B------:R-:W-:Y:S01]  /*0100*/  LEA R6, R6, R3, 0x2 ;  /* 0x0000000306067211 */ /* 0x000fe200078e10ff */
[----:B------:R-:W-:Y:S02]  /*0110*/  IMAD.SHL.U32 R2, R2, 0x4, RZ ;  /* 0x0000000402027824 */ /* 0x000fe400078e00ff */
[----:B------:R-:W-:-:S04]  /*0120*/  IMAD.HI.U32 R4, R0, -0x7f7f7f7f, RZ ;  /* 0x8080808100047827 */ /* 0x000fc800078e00ff */
[----:B------:R-:W-:Y:S01]  /*0130*/  IMAD.HI.U32 R7, R6, -0x7f7f7f7f, RZ ;  /* 0x8080808106077827 */ /* 0x000fe200078e00ff */
[----:B------:R-:W-:-:S03]  /*0140*/  SHF.R.U32.HI R5, RZ, 0x7, R4 ;  /* 0x00000007ff057819 */ /* 0x000fc60000011604 */
[----:B------:R-:W-:Y:S01]  /*0150*/  HFMA2 R4, -RZ, RZ, 0, 1.5199184417724609375e-05 ;  /* 0x000000ffff047431 */ /* 0x000fe200000001ff */
[----:B------:R-:W-:Y:S01]  /*0160*/  SHF.R.U32.HI R7, RZ, 0x7, R7 ;  /* 0x00000007ff077819 */ /* 0x000fe20000011607 */
[----:B------:R-:W-:Y:S02]  /*0170*/  IMAD R5, R5, -0xff, R0 ;  /* 0xffffff0105057824 */ /* 0x000fe400078e0200 */
[----:B------:R-:W-:Y:S02]  /*0180*/  IMAD.MOV.U32 R0, RZ, RZ, 0x64 ;  /* 0x00000064ff007424 */ /* 0x000fe400078e00ff */
[----:B------:R-:W-:-:S05]  /*0190*/  IMAD R6, R7, -0xff, R6 ;  /* 0xffffff0107067824 */ /* 0x000fca00078e0206 */
[----:B------:R-:W-:-:S04]  /*01a0*/  PRMT R5, R6, 0x7604, R5 ;  /* 0x0000760406057816 */ /* 0x000fc80000000005 */
[----:B------:R-:W-:-:S04]  /*01b0*/  PRMT R5, R0, 0x7054, R5 ;  /* 0x0000705400057816 */ /* 0x000fc80000000005 */
[----:B------:R-:W-:-:S04]  /*01c0*/  PRMT R5, R4, 0x654, R5 ;  /* 0x0000065404057816 */ /* 0x000fc80000000005 */
[----:B-1----:R0:W-:Y:S02]  /*01d0*/  SUST.D.BA.2D.STRONG.SM.TRAP [R2], R5, UR4 ;  /* 0x70ff040502007f9d */ /* 0x0021e4000810a900 */
[----:B0-----:R-:W-:Y:S05]  /*01e0*/  EXIT ;  /* 0x000000000000794d */ /* 0x001fea0003800000 */
.L_x_0:
[----:B------:R-:W-:-:S00]  /*01f0*/  BRA `(.L_x_0) ;  /* 0xfffffffc00fc7947 */ /* 0x000fc0000383ffff */
[----:B------:R-:W-:-:S00]  /*0200*/  NOP ;  /* 0x0000000000007918 */ /* 0x000fc00000000000 */
[----:B------:R-:W-:-:S00]  /*0210*/  NOP ;  /* 0x0000000000007918 */ /* 0x000fc00000000000 */
[----:B------:R-:W-:-:S00]  /*0220*/  NOP ;  /* 0x0000000000007918 */ /* 0x000fc00000000000 */
[----:B------:R-:W-:-:S00]  /*0230*/  NOP ;  /* 0x0000000000007918 */ /* 0x000fc00000000000 */
[----:B------:R-:W-:-:S00]  /*0240*/  NOP ;  /* 0x0000000000007918 */ /* 0x000fc00000000000 */
[----:B------:R-:W-:-:S00]  /*0250*/  NOP ;  /* 0x0000000000007918 */ /* 0x000fc00000000000 */
[----:B------:R-:W-:-:S00]  /*0260*/  NOP ;  /* 0x0000000000007918 */ /* 0x000fc00000000000 */
[----:B------:R-:W-:-:S00]  /*0270*/  NOP ;  /* 0x0000000000007918 */ /* 0x000fc00000000000 */
.L_x_2:


//--------------------- .text._Z16video_gen_kernelPhiij --------------------------
	.section	.text._Z16video_gen_kernelPhiij,"ax",@progbits
	.align	128
        .global         _Z16video_gen_kernelPhiij
        .type           _Z16video_gen_kernelPhiij,@function
        .size           _Z16video_gen_kernelPhiij,(.L_x_3 - _Z16video_gen_kernelPhiij)
        .other          _Z16video_gen_kernelPhiij,@"STO_CUDA_ENTRY STV_DEFAULT"
_Z16video_gen_kernelPhiij:
.text._Z16video_gen_kernelPhiij:
        /* <DEDUP_REMOVED lines=14> */
[----:B------:R-:W1:Y:S01]  /*00e0*/  LDCU.64 UR8, c[0x0][0x380] ;  /* 0x00007000ff0877ac */ /* 0x000e620008000a00 */
[----:B------:R-:W-:Y:S02]  /*00f0*/  IMAD R6, R3, UR6, R0 ;  /* 0x0000000603067c24 */ /* 0x000fe4000f8e0200 */
[----:B------:R-:W-:Y:S02]  /*0100*/  HFMA2 R9, -RZ, RZ, 0, 1.5199184417724609375e-05 ;  /* 0x000000ffff097431 */ /* 0x000fe400000001ff */
[----:B------:R-:W-:Y:S01]  /*0110*/  IMAD.MOV.U32 R8, RZ, RZ, 0x64 ;  /* 0x00000064ff087424 */ /* 0x000fe200078e00ff */
[----:B------:R-:W2:Y:S01]  /*0120*/  LDCU.64 UR4, c[0x0][0x358] ;  /* 0x00006b00ff0477ac */ /* 0x000ea20008000a00 */
[----:B------:R-:W-:-:S05]  /*0130*/  IMAD.SHL.U32 R6, R6, 0x4, RZ ;  /* 0x0000000406067824 */ /* 0x000fca00078e00ff */
[----:B-1----:R-:W-:Y:S01]  /*0140*/  IADD3 R2, P0, PT, R6, UR8, RZ ;  /* 0x0000000806027c10 */ /* 0x002fe2000ff1e0ff */
[C---:B0-----:R-:W-:Y:S01]  /*0150*/  IMAD R0, R4.reuse, 0x4, R0 ;  /* 0x0000000404007824 */ /* 0x041fe200078e0200 */
[----:B------:R-:W-:Y:S02]  /*0160*/  LEA R4, R4, R3, 0x2 ;  /* 0x0000000304047211 */ /* 0x000fe400078e10ff */
[----:B------:R-:W-:Y:S01]  /*0170*/  LEA.HI.X.SX32 R3, R6, UR9, 0x1, P0 ;  /* 0x0000000906037c11 */ /* 0x000fe200080f0eff */
[----:B------:R-:W-:Y:S01]  /*0180*/  IMAD.HI.U32 R5, R0, -0x7f7f7f7f, RZ ;  /* 0x8080808100057827 */ /* 0x000fe200078e00ff */
[----:B------:R-:W-:Y:S02]  /*0190*/  PRMT R6, R8, 0x7610, R6 ;  /* 0x0000761008067816 */ /* 0x000fe40000000006 */
[----:B------:R-:W-:Y:S01]  /*01a0*/  PRMT R8, R9, 0x7610, R8 ;  /* 0x0000761009087816 */ /* 0x000fe20000000008 */
[----:B------:R-:W-:Y:S01]  /*01b0*/  IMAD.HI.U32 R7, R4, -0x7f7f7f7f, RZ ;  /* 0x8080808104077827 */ /* 0x000fe200078e00ff */
[----:B------:R-:W-:Y:S01]  /*01c0*/  LEA.HI R5, R5, R0, RZ, 0x19 ;  /* 0x0000000005057211 */ /* 0x000fe200078fc8ff */
[----:B--2---:R-:W-:Y:S03]  /*01d0*/  STG.E.U8 desc[UR4][R2.64+0x2], R6 ;  /* 0x0000020602007986 */ /* 0x004fe6000c101104 */
[----:B------:R-:W-:Y:S01]  /*01e0*/  LEA.HI R7, R7, R4, RZ, 0x19 ;  /* 0x0000000407077211 */ /* 0x000fe200078fc8ff */
[----:B------:R-:W-:Y:S04]  /*01f0*/  STG.E.U8 desc[UR4][R2.64+0x3], R8 ;  /* 0x0000030802007986 */ /* 0x000fe8000c101104 */
[----:B------:R-:W-:Y:S04]  /*0200*/  STG.E.U8 desc[UR4][R2.64], R5 ;  /* 0x0000000502007986 */ /* 0x000fe8000c101104 */
[----:B------:R-:W-:Y:S01]  /*0210*/  STG.E.U8 desc[UR4][R2.64+0x1], R7 ;  /* 0x0000010702007986 */ /* 0x000fe2000c101104 */
[----:B------:R-:W-:Y:S05]  /*0220*/  EXIT ;  /* 0x000000000000794d */ /* 0x000fea0003800000 */
.L_x_1:
        /* <DEDUP_REMOVED lines=13> */
.L_x_3:


//--------------------- .nv.shared.reserved.0     --------------------------
	.section	.nv.shared.reserved.0,"aw",@nobits
	.weak		__nv_reservedSMEM_offset_0_alias
	.size		__nv_reservedSMEM_offset_0_alias, 0, 64
	.other		__nv_reservedSMEM_offset_0_alias,@"STO_CUDA_RESERVED_SHARED STV_DEFAULT"
__nv_reservedSMEM_offset_0_alias:
	.zero		0
	.zero		64


//--------------------- .nv.constant0._Z16video_gen_kernelyiij --------------------------
	.section	.nv.constant0._Z16video_gen_kernelyiij,"a",@progbits
	.sectionflags	@""
	.align	4
.nv.constant0._Z16video_gen_kernelyiij:
	.zero		916


//--------------------- .nv.constant0._Z16video_gen_kernelPhiij --------------------------
	.section	.nv.constant0._Z16video_gen_kernelPhiij,"a",@progbits
	.sectionflags	@""
	.align	4
.nv.constant0._Z16video_gen_kernelPhiij:
	.zero		916


//--------------------- SYMBOLS --------------------------

	.type		.nv.reservedSmem.offset0,@object
	.size		.nv.reservedSmem.offset0,0x4
